	.headerflags	@"EF_CUDA_TEXMODE_UNIFIED EF_CUDA_64BIT_ADDRESS EF_CUDA_ACCELERATORS EF_CUDA_SM90 EF_CUDA_VIRTUAL_SM(EF_CUDA_SM90)"
	.elftype	@"ET_EXEC"


//--------------------- .nv.info                  --------------------------
	.section	.nv.info,"",@"SHT_CUDA_INFO"
	.align	4


	//----- nvinfo : EIATTR_REGCOUNT
	.align		4
        /*0000*/ 	.byte	0x04, 0x2f
        /*0002*/ 	.short	(.L_2 - .L_1)
	.align		4
.L_1:
        /*0004*/ 	.word	index@(triton_red_fused__to_copy_add_mean_mul_pow_rsqrt_6)
        /*0008*/ 	.word	0x00000020


	//----- nvinfo : EIATTR_MIN_STACK_SIZE
	.align		4
.L_2:
        /*000c*/ 	.byte	0x04, 0x12
        /*000e*/ 	.short	(.L_4 - .L_3)
	.align		4
.L_3:
        /*0010*/ 	.word	index@(triton_red_fused__to_copy_add_mean_mul_pow_rsqrt_6)
        /*0014*/ 	.word	0x00000000


	//----- nvinfo : EIATTR_FRAME_SIZE
	.align		4
.L_4:
        /*0018*/ 	.byte	0x04, 0x11
        /*001a*/ 	.short	(.L_6 - .L_5)
	.align		4
.L_5:
        /*001c*/ 	.word	index@(triton_red_fused__to_copy_add_mean_mul_pow_rsqrt_6)
        /*0020*/ 	.word	0x00000000


	//----- nvinfo : EIATTR_MIN_STACK_SIZE
	.align		4
.L_6:
        /*0024*/ 	.byte	0x04, 0x12
        /*0026*/ 	.short	(.L_8 - .L_7)
	.align		4
.L_7:
        /*0028*/ 	.word	index@(triton_red_fused__to_copy_add_mean_mul_pow_rsqrt_6)
        /*002c*/ 	.word	0x00000000
.L_8:


//--------------------- .nv.info.triton_red_fused__to_copy_add_mean_mul_pow_rsqrt_6 --------------------------
	.section	.nv.info.triton_red_fused__to_copy_add_mean_mul_pow_rsqrt_6,"",@"SHT_CUDA_INFO"
	.sectionflags	@""
	.align	4


	//----- nvinfo : EIATTR_CUDA_API_VERSION
	.align		4
        /*0000*/ 	.byte	0x04, 0x37
        /*0002*/ 	.short	(.L_10 - .L_9)
.L_9:
        /*0004*/ 	.word	0x0000007c


	//----- nvinfo : EIATTR_KPARAM_INFO
	.align		4
.L_10:
        /*0008*/ 	.byte	0x04, 0x17
        /*000a*/ 	.short	(.L_12 - .L_11)
.L_11:
        /*000c*/ 	.word	0x00000000
        /*0010*/ 	.short	0x0007
        /*0012*/ 	.short	0x0030
        /*0014*/ 	.byte	0x00, 0xf4, 0x21, 0x00


	//----- nvinfo : EIATTR_KPARAM_INFO
	.align		4
.L_12:
        /*0018*/ 	.byte	0x04, 0x17
        /*001a*/ 	.short	(.L_14 - .L_13)
.L_13:
        /*001c*/ 	.word	0x00000000
        /*0020*/ 	.short	0x0006
        /*0022*/ 	.short	0x002c
        /*0024*/ 	.byte	0x00, 0xf0, 0x11, 0x00


	//----- nvinfo : EIATTR_KPARAM_INFO
	.align		4
.L_14:
        /*0028*/ 	.byte	0x04, 0x17
        /*002a*/ 	.short	(.L_16 - .L_15)
.L_15:
        /*002c*/ 	.word	0x00000000
        /*0030*/ 	.short	0x0005
        /*0032*/ 	.short	0x0028
        /*0034*/ 	.byte	0x00, 0xf0, 0x11, 0x00


	//----- nvinfo : EIATTR_KPARAM_INFO
	.align		4
.L_16:
        /*0038*/ 	.byte	0x04, 0x17
        /*003a*/ 	.short	(.L_18 - .L_17)
.L_17:
        /*003c*/ 	.word	0x00000000
        /*0040*/ 	.short	0x0004
        /*0042*/ 	.short	0x0020
        /*0044*/ 	.byte	0x00, 0xf4, 0x21, 0x00


	//----- nvinfo : EIATTR_KPARAM_INFO
	.align		4
.L_18:
        /*0048*/ 	.byte	0x04, 0x17
        /*004a*/ 	.short	(.L_20 - .L_19)
.L_19:
        /*004c*/ 	.word	0x00000000
        /*0050*/ 	.short	0x0003
        /*0052*/ 	.short	0x0018
        /*0054*/ 	.byte	0x00, 0xf4, 0x21, 0x00


	//----- nvinfo : EIATTR_KPARAM_INFO
	.align		4
.L_20:
        /*0058*/ 	.byte	0x04, 0x17
        /*005a*/ 	.short	(.L_22 - .L_21)
.L_21:
        /*005c*/ 	.word	0x00000000
        /*0060*/ 	.short	0x0002
        /*0062*/ 	.short	0x0010
        /*0064*/ 	.byte	0x00, 0xf4, 0x21, 0x00


	//----- nvinfo : EIATTR_KPARAM_INFO
	.align		4
.L_22:
        /*0068*/ 	.byte	0x04, 0x17
        /*006a*/ 	.short	(.L_24 - .L_23)
.L_23:
        /*006c*/ 	.word	0x00000000
        /*0070*/ 	.short	0x0001
        /*0072*/ 	.short	0x0008
        /*0074*/ 	.byte	0x00, 0xf4, 0x21, 0x00


	//----- nvinfo : EIATTR_KPARAM_INFO
	.align		4
.L_24:
        /*0078*/ 	.byte	0x04, 0x17
        /*007a*/ 	.short	(.L_26 - .L_25)
.L_25:
        /*007c*/ 	.word	0x00000000
        /*0080*/ 	.short	0x0000
        /*0082*/ 	.short	0x0000
        /*0084*/ 	.byte	0x00, 0xf4, 0x21, 0x00


	//----- nvinfo : EIATTR_SPARSE_MMA_MASK
	.align		4
.L_26:
        /*0088*/ 	.byte	0x03, 0x50
        /*008a*/ 	.short	0x0000


	//----- nvinfo : EIATTR_MAXREG_COUNT
	.align		4
        /*008c*/ 	.byte	0x03, 0x1b
        /*008e*/ 	.short	0x00ff


	//----- nvinfo : EIATTR_COOP_GROUP_MASK_REGIDS
	.align		4
        /*0090*/ 	.byte	0x04, 0x29
        /*0092*/ 	.short	(.L_28 - .L_27)


	//   ....[0]....
.L_27:
        /*0094*/ 	.word	0xffffffff


	//   ....[1]....
        /*0098*/ 	.word	0xffffffff


	//   ....[2]....
        /*009c*/ 	.word	0xffffffff


	//   ....[3]....
        /*00a0*/ 	.word	0xffffffff


	//   ....[4]....
        /*00a4*/ 	.word	0xffffffff


	//   ....[5]....
        /*00a8*/ 	.word	0xffffffff


	//   ....[6]....
        /*00ac*/ 	.word	0xffffffff


	//   ....[7]....
        /*00b0*/ 	.word	0xffffffff


	//----- nvinfo : EIATTR_COOP_GROUP_INSTR_OFFSETS
	.align		4
.L_28:
        /*00b4*/ 	.byte	0x04, 0x28
        /*00b6*/ 	.short	(.L_30 - .L_29)


	//   ....[0]....
.L_29:
        /*00b8*/ 	.word	0x00000670


	//   ....[1]....
        /*00bc*/ 	.word	0x000006d0


	//   ....[2]....
        /*00c0*/ 	.word	0x00000710


	//   ....[3]....
        /*00c4*/ 	.word	0x00000730


	//   ....[4]....
        /*00c8*/ 	.word	0x00000750


	//   ....[5]....
        /*00cc*/ 	.word	0x000007c0


	//   ....[6]....
        /*00d0*/ 	.word	0x000007e0


	//   ....[7]....
        /*00d4*/ 	.word	0x00000800


	//----- nvinfo : EIATTR_EXIT_INSTR_OFFSETS
	.align		4
.L_30:
        /*00d8*/ 	.byte	0x04, 0x1c
        /*00da*/ 	.short	(.L_32 - .L_31)


	//   ....[0]....
.L_31:
        /*00dc*/ 	.word	0x00001060


	//   ....[1]....
        /*00e0*/ 	.word	0x00001080


	//----- nvinfo : EIATTR_REQNTID
	.align		4
.L_32:
        /*00e4*/ 	.byte	0x04, 0x10
        /*00e6*/ 	.short	(.L_34 - .L_33)
.L_33:
        /*00e8*/ 	.word	0x00000100
        /*00ec*/ 	.word	0x00000001
        /*00f0*/ 	.word	0x00000001


	//----- nvinfo : EIATTR_CBANK_PARAM_SIZE
	.align		4
.L_34:
        /*00f4*/ 	.byte	0x03, 0x19
        /*00f6*/ 	.short	0x0038


	//----- nvinfo : EIATTR_PARAM_CBANK
	.align		4
        /*00f8*/ 	.byte	0x04, 0x0a
        /*00fa*/ 	.short	(.L_36 - .L_35)
	.align		4
.L_35:
        /*00fc*/ 	.word	index@(.nv.constant0.triton_red_fused__to_copy_add_mean_mul_pow_rsqrt_6)
        /*0100*/ 	.short	0x0210
        /*0102*/ 	.short	0x0038


	//----- nvinfo : EIATTR_SW_WAR
	.align		4
.L_36:
        /*0104*/ 	.byte	0x04, 0x36
        /*0106*/ 	.short	(.L_38 - .L_37)
.L_37:
        /*0108*/ 	.word	0x00000008
.L_38:


//--------------------- .nv.callgraph             --------------------------
	.section	.nv.callgraph,"",@"SHT_CUDA_CALLGRAPH"
	.align	4
	.sectionentsize	8
	.align		4
        /*0000*/ 	.word	0x00000000
	.align		4
        /*0004*/ 	.word	0xffffffff
	.align		4
        /*0008*/ 	.word	0x00000000
	.align		4
        /*000c*/ 	.word	0xfffffffe
	.align		4
        /*0010*/ 	.word	0x00000000
	.align		4
        /*0014*/ 	.word	0xfffffffd
	.align		4
        /*0018*/ 	.word	0x00000000
	.align		4
        /*001c*/ 	.word	0xfffffffc


//--------------------- .nv.constant4             --------------------------
	.section	.nv.constant4,"a",@progbits
	.align	8
	.align		8
.nv.constant4:
        /*0000*/ 	.dword	_$_str


//--------------------- .text.triton_red_fused__to_copy_add_mean_mul_pow_rsqrt_6 --------------------------
	.section	.text.triton_red_fused__to_copy_add_mean_mul_pow_rsqrt_6,"ax",@progbits
	.sectionflags	@"SHF_BARRIERS=1"
	.align	128
        .global         triton_red_fused__to_copy_add_mean_mul_pow_rsqrt_6
        .type           triton_red_fused__to_copy_add_mean_mul_pow_rsqrt_6,@function
        .size           triton_red_fused__to_copy_add_mean_mul_pow_rsqrt_6,(.L_x_1 - triton_red_fused__to_copy_add_mean_mul_pow_rsqrt_6)
        .other          triton_red_fused__to_copy_add_mean_mul_pow_rsqrt_6,@"STO_CUDA_ENTRY STV_DEFAULT"
triton_red_fused__to_copy_add_mean_mul_pow_rsqrt_6:
.text.triton_red_fused__to_copy_add_mean_mul_pow_rsqrt_6:
[----:B------:R-:W0:Y:S02]  /*0000*/  LDC R1, c[0x0][0x28] ;  /* 0x00000a00ff017b82 */ /* 0x000e240000000800 */
[----:B------:R-:W1:Y:S01]  /*0010*/  S2R R22, SR_TID.X ;  /* 0x0000000000167919 */ /* 0x000e620000002100 */
[----:B------:R-:W2:Y:S01]  /*0020*/  LDC.64 R20, c[0x0][0x218] ;  /* 0x00008600ff147b82 */ /* 0x000ea20000000a00 */
[----:B------:R-:W-:Y:S01]  /*0030*/  ULDC UR8, c[0x0][0x238] ;  /* 0x00008e0000087ab9 */ /* 0x000fe20000000800 */
[----:B------:R-:W-:Y:S01]  /*0040*/  CS2R R4, SRZ ;  /* 0x0000000000047805 */ /* 0x000fe2000001ff00 */
[----:B------:R-:W3:Y:S01]  /*0050*/  S2R R23, SR_CTAID.X ;  /* 0x0000000000177919 */ /* 0x000ee20000002500 */
[----:B------:R-:W-:Y:S02]  /*0060*/  CS2R R6, SRZ ;  /* 0x0000000000067805 */ /* 0x000fe4000001ff00 */
[----:B------:R-:W-:Y:S02]  /*0070*/  CS2R R8, SRZ ;  /* 0x0000000000087805 */ /* 0x000fe4000001ff00 */
[----:B------:R-:W-:Y:S01]  /*0080*/  CS2R R10, SRZ ;  /* 0x00000000000a7805 */ /* 0x000fe2000001ff00 */
[----:B------:R-:W-:Y:S01]  /*0090*/  ULDC.64 UR6, c[0x0][0x208] ;  /* 0x0000820000067ab9 */ /* 0x000fe20000000a00 */
[----:B------:R-:W4:Y:S01]  /*00a0*/  LDC.64 R2, c[0x0][0x220] ;  /* 0x00008800ff027b82 */ /* 0x000f220000000a00 */
[----:B-1----:R-:W-:-:S04]  /*00b0*/  SHF.L.U32 R22, R22, 0x3, RZ ;  /* 0x0000000316167819 */ /* 0x002fc800000006ff */
[----:B------:R-:W-:Y:S02]  /*00c0*/  LOP3.LUT R22, R22, 0x7f8, RZ, 0xc0, !PT ;  /* 0x000007f816167812 */ /* 0x000fe400078ec0ff */
[C---:B---3--:R-:W-:Y:S02]  /*00d0*/  ISETP.GE.AND P1, PT, R23.reuse, UR8, PT ;  /* 0x0000000817007c0c */ /* 0x048fe4000bf26270 */
[----:B------:R-:W-:-:S05]  /*00e0*/  LEA R0, R23, R22, 0xc ;  /* 0x0000001617007211 */ /* 0x000fca00078e60ff */
[----:B--2---:R-:W-:-:S04]  /*00f0*/  IMAD.WIDE R20, R0, 0x2, R20 ;  /* 0x0000000200147825 */ /* 0x004fc800078e0214 */
[----:B----4-:R-:W-:Y:S02]  /*0100*/  IMAD.WIDE R2, R0, 0x2, R2 ;  /* 0x0000000200027825 */ /* 0x010fe400078e0202 */
[----:B------:R-:W2:Y:S04]  /*0110*/  @!P1 LDG.E.EL.128 R4, desc[UR6][R20.64] ;  /* 0x0000000614049981 */ /* 0x000ea8000c2e1d00 */
[----:B------:R-:W3:Y:S01]  /*0120*/  @!P1 LDG.E.EL.128 R8, desc[UR6][R2.64] ;  /* 0x0000000602089981 */ /* 0x000ee2000c2e1d00 */
[----:B------:R-:W-:Y:S02]  /*0130*/  CS2R R12, SRZ ;  /* 0x00000000000c7805 */ /* 0x000fe4000001ff00 */
[----:B------:R-:W-:Y:S02]  /*0140*/  CS2R R14, SRZ ;  /* 0x00000000000e7805 */ /* 0x000fe4000001ff00 */
[----:B------:R-:W-:-:S02]  /*0150*/  CS2R R16, SRZ ;  /* 0x0000000000107805 */ /* 0x000fc4000001ff00 */
[----:B------:R-:W-:Y:S02]  /*0160*/  CS2R R18, SRZ ;  /* 0x0000000000127805 */ /* 0x000fe4000001ff00 */
[----:B------:R-:W4:Y:S04]  /*0170*/  @!P1 LDG.E.EL.128 R12, desc[UR6][R20.64+0x1000] ;  /* 0x00100006140c9981 */ /* 0x000f28000c2e1d00 */
[----:B------:R-:W5:Y:S01]  /*0180*/  @!P1 LDG.E.EL.128 R16, desc[UR6][R2.64+0x1000] ;  /* 0x0010000602109981 */ /* 0x000f62000c2e1d00 */
[----:B------:R-:W1:Y:S01]  /*0190*/  S2UR UR5, SR_CgaCtaId ;  /* 0x00000000000579c3 */ /* 0x000e620000008800 */
[----:B------:R-:W-:Y:S02]  /*01a0*/  UMOV UR4, 0x400 ;  /* 0x0000040000047882 */ /* 0x000fe40000000000 */
[----:B-1----:R-:W-:Y:S01]  /*01b0*/  UPRMT UR4, UR5, 0x654, UR4 ;  /* 0x0000065405047896 */ /* 0x002fe20008000004 */
[----:B--2---:R-:W-:-:S02]  /*01c0*/  HADD2.F32 R26, -RZ, R4.H0_H0 ;  /* 0x20000004ff1a7230 */ /* 0x004fc40000004100 */
[----:B------:R-:W-:Y:S02]  /*01d0*/  HADD2.F32 R27, -RZ, R4.H1_H1 ;  /* 0x30000004ff1b7230 */ /* 0x000fe40000004100 */
[----:B---3--:R-:W-:Y:S02]  /*01e0*/  HADD2.F32 R25, -RZ, R8.H0_H0 ;  /* 0x20000008ff197230 */ /* 0x008fe40000004100 */
[----:B------:R-:W-:Y:S02]  /*01f0*/  HADD2.F32 R4, -RZ, R8.H1_H1 ;  /* 0x30000008ff047230 */ /* 0x000fe40000004100 */
[----:B------:R-:W-:Y:S02]  /*0200*/  HADD2.F32 R8, -RZ, R5.H0_H0 ;  /* 0x20000005ff087230 */ /* 0x000fe40000004100 */
[----:B------:R-:W-:Y:S01]  /*0210*/  FADD R25, R26, R25 ;  /* 0x000000191a197221 */ /* 0x000fe20000000000 */
[----:B------:R-:W-:Y:S02]  /*0220*/  HADD2.F32 R26, -RZ, R5.H1_H1 ;  /* 0x30000005ff1a7230 */ /* 0x000fe40000004100 */
[----:B------:R-:W-:Y:S01]  /*0230*/  FADD R4, R27, R4 ;  /* 0x000000041b047221 */ /* 0x000fe20000000000 */
[----:B------:R-:W-:-:S02]  /*0240*/  HADD2.F32 R5, -RZ, R9.H1_H1 ;  /* 0x30000009ff057230 */ /* 0x000fc40000004100 */
[----:B------:R-:W-:Y:S02]  /*0250*/  HADD2.F32 R27, -RZ, R9.H0_H0 ;  /* 0x20000009ff1b7230 */ /* 0x000fe40000004100 */
[----:B----4-:R-:W-:Y:S02]  /*0260*/  HADD2.F32 R9, -RZ, R12.H0_H0 ;  /* 0x2000000cff097230 */ /* 0x010fe40000004100 */
[----:B------:R-:W-:Y:S01]  /*0270*/  FADD R5, R26, R5 ;  /* 0x000000051a057221 */ /* 0x000fe20000000000 */
[----:B-----5:R-:W-:Y:S02]  /*0280*/  HADD2.F32 R26, -RZ, R16.H0_H0 ;  /* 0x20000010ff1a7230 */ /* 0x020fe40000004100 */
[----:B------:R-:W-:Y:S01]  /*0290*/  FADD R8, R8, R27 ;  /* 0x0000001b08087221 */ /* 0x000fe20000000000 */
[----:B------:R-:W-:Y:S02]  /*02a0*/  HADD2.F32 R27, -RZ, R12.H1_H1 ;  /* 0x3000000cff1b7230 */ /* 0x000fe40000004100 */
[----:B------:R-:W-:-:S02]  /*02b0*/  HADD2.F32 R12, -RZ, R13.H0_H0 ;  /* 0x2000000dff0c7230 */ /* 0x000fc40000004100 */
[----:B------:R-:W-:Y:S01]  /*02c0*/  FADD R26, R9, R26 ;  /* 0x0000001a091a7221 */ /* 0x000fe20000000000 */
[----:B------:R-:W-:Y:S02]  /*02d0*/  HADD2.F32 R9, -RZ, R13.H1_H1 ;  /* 0x3000000dff097230 */ /* 0x000fe40000004100 */
[----:B------:R-:W-:Y:S02]  /*02e0*/  HADD2.F32 R13, -RZ, R17.H0_H0 ;  /* 0x20000011ff0d7230 */ /* 0x000fe40000004100 */
[----:B------:R-:W-:Y:S01]  /*02f0*/  FMUL R26, R26, R26 ;  /* 0x0000001a1a1a7220 */ /* 0x000fe20000400000 */
[----:B------:R-:W-:Y:S02]  /*0300*/  HADD2.F32 R16, -RZ, R16.H1_H1 ;  /* 0x30000010ff107230 */ /* 0x000fe40000004100 */
[----:B------:R-:W-:Y:S02]  /*0310*/  HADD2.F32 R28, -RZ, R17.H1_H1 ;  /* 0x30000011ff1c7230 */ /* 0x000fe40000004100 */
[----:B------:R-:W-:Y:S01]  /*0320*/  FADD R13, R12, R13 ;  /* 0x0000000d0c0d7221 */ /* 0x000fe20000000000 */
[----:B------:R-:W-:-:S02]  /*0330*/  HADD2.F32 R12, -RZ, R6.H0_H0 ;  /* 0x20000006ff0c7230 */ /* 0x000fc40000004100 */
[----:B------:R-:W-:Y:S01]  /*0340*/  FADD R16, R27, R16 ;  /* 0x000000101b107221 */ /* 0x000fe20000000000 */
[----:B------:R-:W-:Y:S02]  /*0350*/  HADD2.F32 R17, -RZ, R10.H0_H0 ;  /* 0x2000000aff117230 */ /* 0x000fe40000004100 */
[----:B------:R-:W-:Y:S01]  /*0360*/  FADD R9, R9, R28 ;  /* 0x0000001c09097221 */ /* 0x000fe20000000000 */
[----:B------:R-:W-:Y:S02]  /*0370*/  HADD2.F32 R27, -RZ, R10.H1_H1 ;  /* 0x3000000aff1b7230 */ /* 0x000fe40000004100 */
[----:B------:R-:W-:Y:S01]  /*0380*/  FFMA R25, R25, R25, R26 ;  /* 0x0000001919197223 */ /* 0x000fe2000000001a */
[----:B------:R-:W-:Y:S02]  /*0390*/  HADD2.F32 R10, -RZ, R7.H0_H0 ;  /* 0x20000007ff0a7230 */ /* 0x000fe40000004100 */
[----:B------:R-:W-:Y:S01]  /*03a0*/  FADD R12, R12, R17 ;  /* 0x000000110c0c7221 */ /* 0x000fe20000000000 */
[----:B------:R-:W-:Y:S01]  /*03b0*/  FMUL R17, R16, R16 ;  /* 0x0000001010117220 */ /* 0x000fe20000400000 */
[----:B------:R-:W-:-:S02]  /*03c0*/  HADD2.F32 R6, -RZ, R6.H1_H1 ;  /* 0x30000006ff067230 */ /* 0x000fc40000004100 */
[----:B------:R-:W-:Y:S01]  /*03d0*/  FMUL R26, R9, R9 ;  /* 0x00000009091a7220 */ /* 0x000fe20000400000 */
[----:B------:R-:W-:Y:S02]  /*03e0*/  HADD2.F32 R16, -RZ, R14.H0_H0 ;  /* 0x2000000eff107230 */ /* 0x000fe40000004100 */
[----:B------:R-:W-:Y:S01]  /*03f0*/  FFMA R4, R4, R4, R17 ;  /* 0x0000000404047223 */ /* 0x000fe20000000011 */
[----:B------:R-:W-:Y:S02]  /*0400*/  HADD2.F32 R17, -RZ, R11.H0_H0 ;  /* 0x2000000bff117230 */ /* 0x000fe40000004100 */
[----:B------:R-:W-:Y:S01]  /*0410*/  FADD R6, R6, R27 ;  /* 0x0000001b06067221 */ /* 0x000fe20000000000 */
[----:B------:R-:W-:Y:S02]  /*0420*/  HADD2.F32 R27, -RZ, R18.H0_H0 ;  /* 0x20000012ff1b7230 */ /* 0x000fe40000004100 */
[----:B------:R-:W-:Y:S01]  /*0430*/  FADD R25, R25, R4 ;  /* 0x0000000419197221 */ /* 0x000fe20000000000 */
[----:B------:R-:W-:-:S02]  /*0440*/  HADD2.F32 R14, -RZ, R14.H1_H1 ;  /* 0x3000000eff0e7230 */ /* 0x000fc40000004100 */
[----:B------:R-:W-:Y:S01]  /*0450*/  FADD R10, R10, R17 ;  /* 0x000000110a0a7221 */ /* 0x000fe20000000000 */
[----:B------:R-:W-:Y:S01]  /*0460*/  FMUL R17, R13, R13 ;  /* 0x0000000d0d117220 */ /* 0x000fe20000400000 */
[----:B------:R-:W-:Y:S01]  /*0470*/  FADD R13, R16, R27 ;  /* 0x0000001b100d7221 */ /* 0x000fe20000000000 */
[----:B------:R-:W-:Y:S02]  /*0480*/  HADD2.F32 R16, -RZ, R11.H1_H1 ;  /* 0x3000000bff107230 */ /* 0x000fe40000004100 */
[----:B------:R-:W-:Y:S01]  /*0490*/  FFMA R26, R5, R5, R26 ;  /* 0x00000005051a7223 */ /* 0x000fe2000000001a */
[----:B------:R-:W-:Y:S01]  /*04a0*/  FFMA R8, R8, R8, R17 ;  /* 0x0000000808087223 */ /* 0x000fe20000000011 */
[----:B------:R-:W-:Y:S02]  /*04b0*/  HADD2.F32 R17, -RZ, R18.H1_H1 ;  /* 0x30000012ff117230 */ /* 0x000fe40000004100 */
[----:B------:R-:W-:Y:S01]  /*04c0*/  FMUL R13, R13, R13 ;  /* 0x0000000d0d0d7220 */ /* 0x000fe20000400000 */
[----:B------:R-:W-:-:S02]  /*04d0*/  HADD2.F32 R11, -RZ, R15.H0_H0 ;  /* 0x2000000fff0b7230 */ /* 0x000fc40000004100 */
[----:B------:R-:W-:Y:S01]  /*04e0*/  FADD R25, R8, R25 ;  /* 0x0000001908197221 */ /* 0x000fe20000000000 */
[----:B------:R-:W-:Y:S02]  /*04f0*/  HADD2.F32 R18, -RZ, R19.H0_H0 ;  /* 0x20000013ff127230 */ /* 0x000fe40000004100 */
[----:B------:R-:W-:Y:S01]  /*0500*/  FADD R14, R14, R17 ;  /* 0x000000110e0e7221 */ /* 0x000fe20000000000 */
[----:B------:R-:W-:Y:S02]  /*0510*/  HADD2.F32 R15, -RZ, R15.H1_H1 ;  /* 0x3000000fff0f7230 */ /* 0x000fe40000004100 */
[----:B------:R-:W-:Y:S01]  /*0520*/  FFMA R13, R12, R12, R13 ;  /* 0x0000000c0c0d7223 */ /* 0x000fe2000000000d */
[----:B------:R-:W-:Y:S02]  /*0530*/  HADD2.F32 R4, -RZ, R19.H1_H1 ;  /* 0x30000013ff047230 */ /* 0x000fe40000004100 */
[----:B------:R-:W-:Y:S01]  /*0540*/  FADD R11, R11, R18 ;  /* 0x000000120b0b7221 */ /* 0x000fe20000000000 */
[----:B------:R-:W-:Y:S01]  /*0550*/  FMUL R5, R14, R14 ;  /* 0x0000000e0e057220 */ /* 0x000fe20000400000 */
[----:B------:R-:W-:Y:S01]  /*0560*/  FADD R26, R26, R25 ;  /* 0x000000191a1a7221 */ /* 0x000fe20000000000 */
[----:B------:R-:W-:-:S02]  /*0570*/  HADD2.F32 R7, -RZ, R7.H1_H1 ;  /* 0x30000007ff077230 */ /* 0x000fc40000004100 */
[----:B------:R-:W-:Y:S01]  /*0580*/  FADD R4, R15, R4 ;  /* 0x000000040f047221 */ /* 0x000fe20000000000 */
[----:B------:R-:W-:Y:S01]  /*0590*/  FMUL R11, R11, R11 ;  /* 0x0000000b0b0b7220 */ /* 0x000fe20000400000 */
[----:B------:R-:W-:Y:S01]  /*05a0*/  FFMA R5, R6, R6, R5 ;  /* 0x0000000606057223 */ /* 0x000fe20000000005 */
[----:B------:R-:W-:Y:S01]  /*05b0*/  FADD R26, R13, R26 ;  /* 0x0000001a0d1a7221 */ /* 0x000fe20000000000 */
[----:B------:R-:W-:Y:S01]  /*05c0*/  FADD R7, R7, R16 ;  /* 0x0000001007077221 */ /* 0x000fe20000000000 */
[----:B------:R-:W-:Y:S01]  /*05d0*/  FFMA R11, R10, R10, R11 ;  /* 0x0000000a0a0b7223 */ /* 0x000fe2000000000b */
[----:B------:R-:W-:Y:S01]  /*05e0*/  FMUL R4, R4, R4 ;  /* 0x0000000404047220 */ /* 0x000fe20000400000 */
[----:B------:R-:W-:Y:S01]  /*05f0*/  FADD R26, R5, R26 ;  /* 0x0000001a051a7221 */ /* 0x000fe20000000000 */
[----:B------:R-:W1:Y:S01]  /*0600*/  S2R R10, SR_TID.X ;  /* 0x00000000000a7919 */ /* 0x000e620000002100 */
[----:B------:R-:W2:Y:S01]  /*0610*/  LDC.64 R12, c[0x0][0x210] ;  /* 0x00008400ff0c7b82 */ /* 0x000ea20000000a00 */
[----:B------:R-:W-:Y:S01]  /*0620*/  FFMA R4, R7, R7, R4 ;  /* 0x0000000707047223 */ /* 0x000fe20000000004 */
[----:B------:R-:W-:-:S04]  /*0630*/  FADD R11, R11, R26 ;  /* 0x0000001a0b0b7221 */ /* 0x000fc80000000000 */
[----:B------:R-:W-:Y:S02]  /*0640*/  FADD R4, R4, R11 ;  /* 0x0000000b04047221 */ /* 0x000fe40000000000 */
[----:B------:R-:W3:Y:S03]  /*0650*/  LDC.64 R14, c[0x0][0x228] ;  /* 0x00008a00ff0e7b82 */ /* 0x000ee60000000a00 */
[----:B------:R-:W-:-:S05]  /*0660*/  FSEL R4, R4, RZ, !P1 ;  /* 0x000000ff04047208 */ /* 0x000fca0004800000 */
[----:B------:R-:W4:Y:S01]  /*0670*/  SHFL.BFLY PT, R5, R4, 0x10, 0x1f ;  /* 0x0e001f0004057f89 */ /* 0x000f2200000e0000 */
[----:B--2---:R-:W-:Y:S01]  /*0680*/  IMAD.WIDE R12, R23, 0x4, R12 ;  /* 0x00000004170c7825 */ /* 0x004fe200078e020c */
[C---:B-1----:R-:W-:Y:S02]  /*0690*/  LOP3.LUT P0, RZ, R10.reuse, 0x1f, RZ, 0xc0, !PT ;  /* 0x0000001f0aff7812 */ /* 0x042fe4000780c0ff */
[----:B------:R-:W-:Y:S01]  /*06a0*/  ISETP.GE.AND P2, PT, R10, 0x8, PT ;  /* 0x000000080a00780c */ /* 0x000fe20003f46270 */
[----:B----4-:R-:W-:Y:S01]  /*06b0*/  FADD R5, R4, R5 ;  /* 0x0000000504057221 */ /* 0x010fe20000000000 */
[----:B------:R-:W-:-:S04]  /*06c0*/  SHF.R.U32.HI R4, RZ, 0x3, R10 ;  /* 0x00000003ff047819 */ /* 0x000fc8000001160a */
[----:B------:R-:W1:Y:S01]  /*06d0*/  SHFL.BFLY PT, R6, R5, 0x8, 0x1f ;  /* 0x0d001f0005067f89 */ /* 0x000e6200000e0000 */
[----:B------:R-:W-:Y:S01]  /*06e0*/  LOP3.LUT R4, R4, 0x1c, RZ, 0xc0, !PT ;  /* 0x0000001c04047812 */ /* 0x000fe200078ec0ff */
[----:B-1----:R-:W-:Y:S01]  /*06f0*/  FADD R6, R5, R6 ;  /* 0x0000000605067221 */ /* 0x002fe20000000000 */
[----:B------:R-:W-:-:S04]  /*0700*/  LEA R5, R10, UR4, 0x2 ;  /* 0x000000040a057c11 */ /* 0x000fc8000f8e10ff */
[----:B------:R-:W1:Y:S02]  /*0710*/  SHFL.BFLY PT, R7, R6, 0x4, 0x1f ;  /* 0x0c801f0006077f89 */ /* 0x000e6400000e0000 */
[----:B-1----:R-:W-:-:S05]  /*0720*/  FADD R7, R6, R7 ;  /* 0x0000000706077221 */ /* 0x002fca0000000000 */
[----:B------:R-:W1:Y:S02]  /*0730*/  SHFL.BFLY PT, R8, R7, 0x2, 0x1f ;  /* 0x0c401f0007087f89 */ /* 0x000e6400000e0000 */
[----:B-1----:R-:W-:-:S05]  /*0740*/  FADD R8, R7, R8 ;  /* 0x0000000807087221 */ /* 0x002fca0000000000 */
[----:B------:R-:W1:Y:S02]  /*0750*/  SHFL.BFLY PT, R9, R8, 0x1, 0x1f ;  /* 0x0c201f0008097f89 */ /* 0x000e6400000e0000 */
[----:B-1----:R-:W-:-:S05]  /*0760*/  FADD R11, R8, R9 ;  /* 0x00000009080b7221 */ /* 0x002fca0000000000 */
[----:B------:R-:W-:Y:S01]  /*0770*/  @!P0 STS [R4+UR4], R11 ;  /* 0x0000000b04008988 */ /* 0x000fe20008000804 */
[----:B------:R-:W-:Y:S01]  /*0780*/  BAR.SYNC.DEFER_BLOCKING 0x0 ;  /* 0x0000000000007b1d */ /* 0x000fe20000010000 */
[----:B------:R-:W-:-:S04]  /*0790*/  LOP3.LUT P0, RZ, R10, 0x7, RZ, 0xc0, !PT ;  /* 0x000000070aff7812 */ /* 0x000fc8000780c0ff */
[----:B------:R-:W-:Y:S01]  /*07a0*/  ISETP.LT.AND P0, PT, R10, 0x8, !P0 ;  /* 0x000000080a00780c */ /* 0x000fe20004701270 */
[----:B------:R-:W1:Y:S04]  /*07b0*/  @!P2 LDS R24, [R5] ;  /* 0x000000000518a984 */ /* 0x000e680000000800 */
[----:B-1----:R-:W1:Y:S02]  /*07c0*/  SHFL.BFLY PT, R7, R24, 0x4, 0x1f ;  /* 0x0c801f0018077f89 */ /* 0x002e6400000e0000 */
[----:B-1----:R-:W-:-:S05]  /*07d0*/  FADD R7, R24, R7 ;  /* 0x0000000718077221 */ /* 0x002fca0000000000 */
[----:B------:R-:W1:Y:S02]  /*07e0*/  SHFL.BFLY PT, R6, R7, 0x2, 0x1f ;  /* 0x0c401f0007067f89 */ /* 0x000e6400000e0000 */
[----:B-1----:R-:W-:-:S05]  /*07f0*/  FADD R6, R7, R6 ;  /* 0x0000000607067221 */ /* 0x002fca0000000000 */
[----:B------:R-:W1:Y:S02]  /*0800*/  SHFL.BFLY PT, R9, R6, 0x1, 0x1f ;  /* 0x0c201f0006097f89 */ /* 0x000e6400000e0000 */
[----:B-1----:R-:W-:Y:S01]  /*0810*/  FADD R8, R6, R9 ;  /* 0x0000000906087221 */ /* 0x002fe20000000000 */
[----:B------:R-:W-:Y:S01]  /*0820*/  HFMA2.MMA R9, -RZ, RZ, 0.6875, 0 ;  /* 0x39800000ff097435 */ /* 0x000fe200000001ff */
[----:B------:R-:W-:-:S03]  /*0830*/  CS2R R6, SRZ ;  /* 0x0000000000067805 */ /* 0x000fc6000001ff00 */
[----:B------:R-:W-:Y:S01]  /*0840*/  @P0 STS [R5], R8 ;  /* 0x0000000805000388 */ /* 0x000fe20000000800 */
[----:B------:R-:W-:Y:S01]  /*0850*/  BAR.SYNC.DEFER_BLOCKING 0x0 ;  /* 0x0000000000007b1d */ /* 0x000fe20000010000 */
[----:B------:R-:W-:Y:S02]  /*0860*/  LOP3.LUT P0, RZ, R10, 0xff, RZ, 0xc0, !PT ;  /* 0x000000ff0aff7812 */ /* 0x000fe4000780c0ff */
[----:B------:R-:W-:Y:S02]  /*0870*/  CS2R R10, SRZ ;  /* 0x00000000000a7805 */ /* 0x000fe4000001ff00 */
[----:B------:R-:W-:Y:S01]  /*0880*/  ISETP.LT.AND P0, PT, R23, UR8, !P0 ;  /* 0x0000000817007c0c */ /* 0x000fe2000c701270 */
[----:B------:R-:W1:Y:S01]  /*0890*/  LDS R4, [UR4] ;  /* 0x00000004ff047984 */ /* 0x000e620008000800 */
[----:B---3--:R-:W-:-:S04]  /*08a0*/  IMAD.WIDE.U32 R22, R22, 0x2, R14 ;  /* 0x0000000216167825 */ /* 0x008fc800078e000e */
[----:B-1----:R-:W-:Y:S01]  /*08b0*/  FFMA R16, R4, R9, 9.9999997473787516356e-06 ;  /* 0x3727c5ac04107423 */ /* 0x002fe20000000009 */
[----:B------:R-:W-:Y:S02]  /*08c0*/  CS2R R8, SRZ ;  /* 0x0000000000087805 */ /* 0x000fe4000001ff00 */
[----:B------:R-:W-:-:S03]  /*08d0*/  CS2R R4, SRZ ;  /* 0x0000000000047805 */ /* 0x000fc6000001ff00 */
[----:B------:R-:W1:Y:S01]  /*08e0*/  MUFU.RSQ R16, R16 ;  /* 0x0000001000107308 */ /* 0x000e620000001400 */
[----:B------:R-:W-:Y:S06]  /*08f0*/  BAR.SYNC.DEFER_BLOCKING 0x0 ;  /* 0x0000000000007b1d */ /* 0x000fec0000010000 */
[----:B-1----:R1:W-:Y:S04]  /*0900*/  @P0 STG.E desc[UR6][R12.64], R16 ;  /* 0x000000100c000986 */ /* 0x0023e8000c101906 */
[----:B------:R-:W2:Y:S04]  /*0910*/  @!P1 LDG.E.EF.128 R8, desc[UR6][R20.64] ;  /* 0x0000000614089981 */ /* 0x000ea8000c0e1d00 */
[----:B------:R-:W3:Y:S04]  /*0920*/  @!P1 LDG.E.EF.128 R4, desc[UR6][R2.64] ;  /* 0x0000000602049981 */ /* 0x000ee8000c0e1d00 */
[----:B-1----:R-:W4:Y:S01]  /*0930*/  LDG.E.EL.128 R12, desc[UR6][R22.64] ;  /* 0x00000006160c7981 */ /* 0x002f22000c2e1d00 */
[----:B--2---:R-:W-:-:S02]  /*0940*/  HADD2.F32 R17, -RZ, R10.H1_H1 ;  /* 0x3000000aff117230 */ /* 0x004fc40000004100 */
[----:B------:R-:W-:Y:S02]  /*0950*/  HADD2.F32 R18, -RZ, R10.H0_H0 ;  /* 0x2000000aff127230 */ /* 0x000fe40000004100 */
[----:B------:R-:W-:Y:S02]  /*0960*/  HADD2.F32 R10, -RZ, R11.H1_H1 ;  /* 0x3000000bff0a7230 */ /* 0x000fe40000004100 */
[----:B------:R-:W-:Y:S02]  /*0970*/  HADD2.F32 R25, -RZ, R11.H0_H0 ;  /* 0x2000000bff197230 */ /* 0x000fe40000004100 */
[----:B---3--:R-:W-:Y:S02]  /*0980*/  HADD2.F32 R11, -RZ, R6.H0_H0 ;  /* 0x20000006ff0b7230 */ /* 0x008fe40000004100 */
[----:B------:R-:W-:Y:S02]  /*0990*/  HADD2.F32 R6, -RZ, R6.H1_H1 ;  /* 0x30000006ff067230 */ /* 0x000fe40000004100 */
[----:B------:R-:W-:-:S02]  /*09a0*/  HADD2.F32 R19, -RZ, R7.H1_H1 ;  /* 0x30000007ff137230 */ /* 0x000fc40000004100 */
[----:B------:R-:W-:Y:S02]  /*09b0*/  HADD2.F32 R24, -RZ, R7.H0_H0 ;  /* 0x20000007ff187230 */ /* 0x000fe40000004100 */
[----:B------:R-:W-:Y:S01]  /*09c0*/  FADD R7, R18, R11 ;  /* 0x0000000b12077221 */ /* 0x000fe20000000000 */
[----:B------:R-:W-:Y:S01]  /*09d0*/  FADD R17, R17, R6 ;  /* 0x0000000611117221 */ /* 0x000fe20000000000 */
[----:B------:R-:W-:Y:S01]  /*09e0*/  FADD R11, R10, R19 ;  /* 0x000000130a0b7221 */ /* 0x000fe20000000000 */
[----:B------:R-:W-:Y:S02]  /*09f0*/  HADD2.F32 R6, -RZ, R8.H1_H1 ;  /* 0x30000008ff067230 */ /* 0x000fe40000004100 */
[----:B------:R-:W-:Y:S01]  /*0a00*/  FADD R25, R25, R24 ;  /* 0x0000001819197221 */ /* 0x000fe20000000000 */
[----:B------:R-:W-:Y:S02]  /*0a10*/  HADD2.F32 R8, -RZ, R8.H0_H0 ;  /* 0x20000008ff087230 */ /* 0x000fe40000004100 */
[----:B------:R-:W-:Y:S01]  /*0a20*/  FMUL R7, R16, R7 ;  /* 0x0000000710077220 */ /* 0x000fe20000400000 */
[----:B------:R-:W-:-:S02]  /*0a30*/  HADD2.F32 R19, -RZ, R4.H1_H1 ;  /* 0x30000004ff137230 */ /* 0x000fc40000004100 */
[C---:B------:R-:W-:Y:S01]  /*0a40*/  FMUL R17, R16.reuse, R17 ;  /* 0x0000001110117220 */ /* 0x040fe20000400000 */
[----:B------:R-:W-:Y:S02]  /*0a50*/  HADD2.F32 R27, -RZ, R4.H0_H0 ;  /* 0x20000004ff1b7230 */ /* 0x000fe40000004100 */
[----:B------:R-:W-:Y:S01]  /*0a60*/  FMUL R11, R16, R11 ;  /* 0x0000000b100b7220 */ /* 0x000fe20000400000 */
[----:B------:R-:W-:Y:S02]  /*0a70*/  HADD2.F32 R10, -RZ, R9.H0_H0 ;  /* 0x20000009ff0a7230 */ /* 0x000fe40000004100 */
[----:B------:R-:W-:Y:S01]  /*0a80*/  FADD R29, R6, R19 ;  /* 0x00000013061d7221 */ /* 0x000fe20000000000 */
[----:B------:R-:W-:Y:S02]  /*0a90*/  HADD2.F32 R18, -RZ, R5.H0_H0 ;  /* 0x20000005ff127230 */ /* 0x000fe40000004100 */
[----:B------:R-:W-:Y:S01]  /*0aa0*/  FADD R27, R8, R27 ;  /* 0x0000001b081b7221 */ /* 0x000fe20000000000 */
[----:B------:R-:W-:-:S02]  /*0ab0*/  HADD2.F32 R4, -RZ, R9.H1_H1 ;  /* 0x30000009ff047230 */ /* 0x000fc40000004100 */
[----:B------:R-:W-:Y:S01]  /*0ac0*/  FMUL R29, R16, R29 ;  /* 0x0000001d101d7220 */ /* 0x000fe20000400000 */
[----:B------:R-:W-:Y:S02]  /*0ad0*/  HADD2.F32 R5, -RZ, R5.H1_H1 ;  /* 0x30000005ff057230 */ /* 0x000fe40000004100 */
[----:B------:R-:W-:Y:S01]  /*0ae0*/  FADD R9, R10, R18 ;  /* 0x000000120a097221 */ /* 0x000fe20000000000 */
[----:B----4-:R-:W-:Y:S01]  /*0af0*/  HADD2.F32 R8, -RZ, R12.H1_H1 ;  /* 0x3000000cff087230 */ /* 0x010fe20000004100 */
[----:B------:R-:W1:Y:S01]  /*0b00*/  LDC.64 R18, c[0x0][0x230] ;  /* 0x00008c00ff127b82 */ /* 0x000e620000000a00 */
[----:B------:R-:W-:Y:S02]  /*0b10*/  HADD2.F32 R12, -RZ, R12.H0_H0 ;  /* 0x2000000cff0c7230 */ /* 0x000fe40000004100 */
[----:B------:R-:W-:Y:S01]  /*0b20*/  FMUL R6, R16, R27 ;  /* 0x0000001b10067220 */ /* 0x000fe20000400000 */
[----:B------:R-:W-:Y:S01]  /*0b30*/  FADD R27, R4, R5 ;  /* 0x00000005041b7221 */ /* 0x000fe20000000000 */
[----:B------:R-:W-:-:S02]  /*0b40*/  HADD2.F32 R4, -RZ, R14.H1_H1 ;  /* 0x3000000eff047230 */ /* 0x000fc40000004100 */
[----:B------:R-:W-:Y:S01]  /*0b50*/  FMUL R8, R8, R29 ;  /* 0x0000001d08087220 */ /* 0x000fe20000400000 */
[----:B------:R-:W-:Y:S01]  /*0b60*/  FMUL R5, R12, R6 ;  /* 0x000000060c057220 */ /* 0x000fe20000400000 */
[----:B------:R-:W-:Y:S02]  /*0b70*/  HADD2.F32 R6, -RZ, R13.H1_H1 ;  /* 0x3000000dff067230 */ /* 0x000fe40000004100 */
[C---:B------:R-:W-:Y:S01]  /*0b80*/  FMUL R12, R16.reuse, R9 ;  /* 0x00000009100c7220 */ /* 0x040fe20000400000 */
[----:B------:R-:W-:Y:S02]  /*0b90*/  HADD2.F32 R13, -RZ, R13.H0_H0 ;  /* 0x2000000dff0d7230 */ /* 0x000fe40000004100 */
[----:B------:R-:W-:Y:S01]  /*0ba0*/  FMUL R27, R16, R27 ;  /* 0x0000001b101b7220 */ /* 0x000fe20000400000 */
[----:B------:R-:W-:Y:S02]  /*0bb0*/  HADD2.F32 R14, -RZ, R14.H0_H0 ;  /* 0x2000000eff0e7230 */ /* 0x000fe40000004100 */
[----:B------:R-:W-:Y:S01]  /*0bc0*/  FMUL R4, R4, R17 ;  /* 0x0000001104047220 */ /* 0x000fe20000400000 */
[----:B------:R-:W-:-:S02]  /*0bd0*/  HADD2.F32 R10, -RZ, R15.H1_H1 ;  /* 0x3000000fff0a7230 */ /* 0x000fc40000004100 */
[----:B------:R-:W-:Y:S01]  /*0be0*/  FMUL R9, R13, R12 ;  /* 0x0000000c0d097220 */ /* 0x000fe20000400000 */
[----:B------:R-:W-:Y:S02]  /*0bf0*/  HADD2.F32 R15, -RZ, R15.H0_H0 ;  /* 0x2000000fff0f7230 */ /* 0x000fe40000004100 */
[----:B------:R-:W-:Y:S01]  /*0c00*/  FMUL R12, R16, R25 ;  /* 0x00000019100c7220 */ /* 0x000fe20000400000 */
[----:B------:R-:W-:Y:S01]  /*0c10*/  FMUL R6, R6, R27 ;  /* 0x0000001b06067220 */ /* 0x000fe20000400000 */
[----:B------:R-:W-:Y:S01]  /*0c20*/  FMUL R7, R14, R7 ;  /* 0x000000070e077220 */ /* 0x000fe20000400000 */
[----:B------:R-:W-:Y:S01]  /*0c30*/  FMUL R11, R10, R11 ;  /* 0x0000000b0a0b7220 */ /* 0x000fe20000400000 */
[----:B------:R-:W-:Y:S01]  /*0c40*/  FMUL R12, R15, R12 ;  /* 0x0000000c0f0c7220 */ /* 0x000fe20000400000 */
[----:B------:R-:W-:Y:S02]  /*0c50*/  F2FP.F16.F32.PACK_AB R8, R8, R5 ;  /* 0x000000050808723e */ /* 0x000fe400000000ff */
[----:B------:R-:W-:Y:S01]  /*0c60*/  F2FP.F16.F32.PACK_AB R9, R6, R9 ;  /* 0x000000090609723e */ /* 0x000fe200000000ff */
[----:B-1----:R-:W-:Y:S01]  /*0c70*/  IMAD.WIDE R18, R0, 0x2, R18 ;  /* 0x0000000200127825 */ /* 0x002fe200078e0212 */
[----:B------:R-:W-:-:S02]  /*0c80*/  F2FP.F16.F32.PACK_AB R10, R4, R7 ;  /* 0x00000007040a723e */ /* 0x000fc400000000ff */
[----:B------:R-:W-:Y:S02]  /*0c90*/  CS2R R4, SRZ ;  /* 0x0000000000047805 */ /* 0x000fe4000001ff00 */
[----:B------:R-:W-:Y:S02]  /*0ca0*/  F2FP.F16.F32.PACK_AB R11, R11, R12 ;  /* 0x0000000c0b0b723e */ /* 0x000fe400000000ff */
[----:B------:R-:W-:Y:S02]  /*0cb0*/  CS2R R6, SRZ ;  /* 0x0000000000067805 */ /* 0x000fe4000001ff00 */
[----:B------:R-:W-:Y:S02]  /*0cc0*/  CS2R R12, SRZ ;  /* 0x00000000000c7805 */ /* 0x000fe4000001ff00 */
[----:B------:R-:W-:Y:S01]  /*0cd0*/  CS2R R14, SRZ ;  /* 0x00000000000e7805 */ /* 0x000fe2000001ff00 */
[----:B------:R1:W-:Y:S04]  /*0ce0*/  @!P1 STG.E.128 desc[UR6][R18.64], R8 ;  /* 0x0000000812009986 */ /* 0x0003e8000c101d06 */
[----:B------:R-:W2:Y:S04]  /*0cf0*/  @!P1 LDG.E.EF.128 R4, desc[UR6][R20.64+0x1000] ;  /* 0x0010000614049981 */ /* 0x000ea8000c0e1d00 */
[----:B------:R-:W3:Y:S04]  /*0d00*/  @!P1 LDG.E.EF.128 R12, desc[UR6][R2.64+0x1000] ;  /* 0x00100006020c9981 */ /* 0x000ee8000c0e1d00 */
[----:B------:R-:W4:Y:S01]  /*0d10*/  LDG.E.EL.128 R24, desc[UR6][R22.64+0x1000] ;  /* 0x0010000616187981 */ /* 0x000f22000c2e1d00 */
[----:B--2---:R-:W-:-:S02]  /*0d20*/  HADD2.F32 R17, -RZ, R4.H1_H1 ;  /* 0x30000004ff117230 */ /* 0x004fc40000004100 */
[----:B------:R-:W-:Y:S02]  /*0d30*/  HADD2.F32 R28, -RZ, R4.H0_H0 ;  /* 0x20000004ff1c7230 */ /* 0x000fe40000004100 */
[----:B------:R-:W-:Y:S02]  /*0d40*/  HADD2.F32 R0, -RZ, R5.H1_H1 ;  /* 0x30000005ff007230 */ /* 0x000fe40000004100 */
[----:B-1----:R-:W-:Y:S02]  /*0d50*/  HADD2.F32 R8, -RZ, R5.H0_H0 ;  /* 0x20000005ff087230 */ /* 0x002fe40000004100 */
[----:B------:R-:W-:Y:S02]  /*0d60*/  HADD2.F32 R4, -RZ, R6.H1_H1 ;  /* 0x30000006ff047230 */ /* 0x000fe40000004100 */
[----:B---3--:R-:W-:Y:S02]  /*0d70*/  HADD2.F32 R11, -RZ, R13.H1_H1 ;  /* 0x3000000dff0b7230 */ /* 0x008fe40000004100 */
[----:B------:R-:W-:-:S02]  /*0d80*/  HADD2.F32 R6, -RZ, R6.H0_H0 ;  /* 0x20000006ff067230 */ /* 0x000fc40000004100 */
[----:B------:R-:W-:Y:S02]  /*0d90*/  HADD2.F32 R5, -RZ, R7.H1_H1 ;  /* 0x30000007ff057230 */ /* 0x000fe40000004100 */
[----:B------:R-:W-:Y:S01]  /*0da0*/  FADD R11, R0, R11 ;  /* 0x0000000b000b7221 */ /* 0x000fe20000000000 */
[----:B------:R-:W-:Y:S02]  /*0db0*/  HADD2.F32 R10, -RZ, R12.H1_H1 ;  /* 0x3000000cff0a7230 */ /* 0x000fe40000004100 */
[----:B------:R-:W-:Y:S02]  /*0dc0*/  HADD2.F32 R9, -RZ, R12.H0_H0 ;  /* 0x2000000cff097230 */ /* 0x000fe40000004100 */
[----:B------:R-:W-:Y:S02]  /*0dd0*/  HADD2.F32 R13, -RZ, R13.H0_H0 ;  /* 0x2000000dff0d7230 */ /* 0x000fe40000004100 */
[----:B------:R-:W-:Y:S01]  /*0de0*/  FADD R17, R17, R10 ;  /* 0x0000000a11117221 */ /* 0x000fe20000000000 */
[----:B------:R-:W-:-:S02]  /*0df0*/  HADD2.F32 R3, -RZ, R14.H1_H1 ;  /* 0x3000000eff037230 */ /* 0x000fc40000004100 */
[----:B------:R-:W-:Y:S01]  /*0e00*/  FADD R9, R28, R9 ;  /* 0x000000091c097221 */ /* 0x000fe20000000000 */
[----:B------:R-:W-:Y:S02]  /*0e10*/  HADD2.F32 R21, -RZ, R14.H0_H0 ;  /* 0x2000000eff157230 */ /* 0x000fe40000004100 */
[----:B------:R-:W-:Y:S01]  /*0e20*/  FADD R13, R8, R13 ;  /* 0x0000000d080d7221 */ /* 0x000fe20000000000 */
[----:B------:R-:W-:Y:S02]  /*0e30*/  HADD2.F32 R2, -RZ, R15.H1_H1 ;  /* 0x3000000fff027230 */ /* 0x000fe40000004100 */
[----:B------:R-:W-:Y:S01]  /*0e40*/  FADD R3, R4, R3 ;  /* 0x0000000304037221 */ /* 0x000fe20000000000 */
[----:B------:R-:W-:Y:S02]  /*0e50*/  HADD2.F32 R7, -RZ, R7.H0_H0 ;  /* 0x20000007ff077230 */ /* 0x000fe40000004100 */
[----:B------:R-:W-:Y:S01]  /*0e60*/  FADD R21, R6, R21 ;  /* 0x0000001506157221 */ /* 0x000fe20000000000 */
[----:B------:R-:W-:-:S02]  /*0e70*/  HADD2.F32 R12, -RZ, R15.H0_H0 ;  /* 0x2000000fff0c7230 */ /* 0x000fc40000004100 */
[----:B------:R-:W-:Y:S01]  /*0e80*/  FADD R5, R5, R2 ;  /* 0x0000000205057221 */ /* 0x000fe20000000000 */
[C---:B------:R-:W-:Y:S01]  /*0e90*/  FMUL R0, R16.reuse, R17 ;  /* 0x0000001110007220 */ /* 0x040fe20000400000 */
[C---:B------:R-:W-:Y:S01]  /*0ea0*/  FMUL R9, R16.reuse, R9 ;  /* 0x0000000910097220 */ /* 0x040fe20000400000 */
[C---:B------:R-:W-:Y:S01]  /*0eb0*/  FMUL R2, R16.reuse, R11 ;  /* 0x0000000b10027220 */ /* 0x040fe20000400000 */
[----:B------:R-:W-:Y:S01]  /*0ec0*/  FADD R7, R7, R12 ;  /* 0x0000000c07077221 */ /* 0x000fe20000000000 */
[C---:B------:R-:W-:Y:S01]  /*0ed0*/  FMUL R6, R16.reuse, R13 ;  /* 0x0000000d10067220 */ /* 0x040fe20000400000 */
[C---:B------:R-:W-:Y:S01]  /*0ee0*/  FMUL R3, R16.reuse, R3 ;  /* 0x0000000310037220 */ /* 0x040fe20000400000 */
[C---:B------:R-:W-:Y:S01]  /*0ef0*/  FMUL R21, R16.reuse, R21 ;  /* 0x0000001510157220 */ /* 0x040fe20000400000 */
[C---:B------:R-:W-:Y:S01]  /*0f00*/  FMUL R4, R16.reuse, R5 ;  /* 0x0000000510047220 */ /* 0x040fe20000400000 */
[----:B------:R-:W-:Y:S01]  /*0f10*/  FMUL R16, R16, R7 ;  /* 0x0000000710107220 */ /* 0x000fe20000400000 */
[----:B----4-:R-:W-:-:S02]  /*0f20*/  HADD2.F32 R5, -RZ, R24.H1_H1 ;  /* 0x30000018ff057230 */ /* 0x010fc40000004100 */
[----:B------:R-:W-:Y:S02]  /*0f30*/  HADD2.F32 R7, -RZ, R25.H1_H1 ;  /* 0x30000019ff077230 */ /* 0x000fe40000004100 */
[----:B------:R-:W-:Y:S02]  /*0f40*/  HADD2.F32 R25, -RZ, R25.H0_H0 ;  /* 0x20000019ff197230 */ /* 0x000fe40000004100 */
[----:B------:R-:W-:Y:S01]  /*0f50*/  FMUL R0, R5, R0 ;  /* 0x0000000005007220 */ /* 0x000fe20000400000 */
[----:B------:R-:W-:Y:S02]  /*0f60*/  HADD2.F32 R8, -RZ, R26.H1_H1 ;  /* 0x3000001aff087230 */ /* 0x000fe40000004100 */
[----:B------:R-:W-:Y:S01]  /*0f70*/  FMUL R2, R7, R2 ;  /* 0x0000000207027220 */ /* 0x000fe20000400000 */
[----:B------:R-:W-:Y:S02]  /*0f80*/  HADD2.F32 R11, -RZ, R27.H1_H1 ;  /* 0x3000001bff0b7230 */ /* 0x000fe40000004100 */
[----:B------:R-:W-:Y:S01]  /*0f90*/  FMUL R5, R25, R6 ;  /* 0x0000000619057220 */ /* 0x000fe20000400000 */
[----:B------:R-:W-:-:S02]  /*0fa0*/  HADD2.F32 R24, -RZ, R24.H0_H0 ;  /* 0x20000018ff187230 */ /* 0x000fc40000004100 */
[----:B------:R-:W-:Y:S01]  /*0fb0*/  FMUL R3, R8, R3 ;  /* 0x0000000308037220 */ /* 0x000fe20000400000 */
[----:B------:R-:W-:Y:S02]  /*0fc0*/  HADD2.F32 R26, -RZ, R26.H0_H0 ;  /* 0x2000001aff1a7230 */ /* 0x000fe40000004100 */
[----:B------:R-:W-:Y:S01]  /*0fd0*/  FMUL R8, R11, R4 ;  /* 0x000000040b087220 */ /* 0x000fe20000400000 */
[----:B------:R-:W-:Y:S02]  /*0fe0*/  HADD2.F32 R27, -RZ, R27.H0_H0 ;  /* 0x2000001bff1b7230 */ /* 0x000fe40000004100 */
[----:B------:R-:W-:Y:S01]  /*0ff0*/  FMUL R9, R24, R9 ;  /* 0x0000000918097220 */ /* 0x000fe20000400000 */
[----:B------:R-:W-:Y:S01]  /*1000*/  F2FP.F16.F32.PACK_AB R5, R2, R5 ;  /* 0x000000050205723e */ /* 0x000fe200000000ff */
[----:B------:R-:W-:Y:S01]  /*1010*/  FMUL R6, R26, R21 ;  /* 0x000000151a067220 */ /* 0x000fe20000400000 */
[----:B------:R-:W-:Y:S02]  /*1020*/  FMUL R7, R27, R16 ;  /* 0x000000101b077220 */ /* 0x000fe40000400000 */
[----:B------:R-:W-:-:S02]  /*1030*/  F2FP.F16.F32.PACK_AB R4, R0, R9 ;  /* 0x000000090004723e */ /* 0x000fc400000000ff */
[----:B------:R-:W-:Y:S02]  /*1040*/  F2FP.F16.F32.PACK_AB R6, R3, R6 ;  /* 0x000000060306723e */ /* 0x000fe400000000ff */
[----:B------:R-:W-:Y:S01]  /*1050*/  F2FP.F16.F32.PACK_AB R7, R8, R7 ;  /* 0x000000070807723e */ /* 0x000fe200000000ff */
[----:B------:R-:W-:Y:S06]  /*1060*/  @P1 EXIT ;  /* 0x000000000000194d */ /* 0x000fec0003800000 */
[----:B------:R-:W-:Y:S01]  /*1070*/  STG.E.128 desc[UR6][R18.64+0x1000], R4 ;  /* 0x0010000412007986 */ /* 0x000fe2000c101d06 */
[----:B------:R-:W-:Y:S05]  /*1080*/  EXIT ;  /* 0x000000000000794d */ /* 0x000fea0003800000 */
.L_x_0:
[----:B------:R-:W-:-:S00]  /*1090*/  BRA `(.L_x_0) ;  /* 0xfffffffc00fc7947 */ /* 0x000fc0000383ffff */
[----:B------:R-:W-:-:S00]  /*10a0*/  NOP ;  /* 0x0000000000007918 */ /* 0x000fc00000000000 */
        /* <DEDUP_REMOVED lines=13> */
.L_x_1:


//--------------------- .nv.global.init           --------------------------
	.section	.nv.global.init,"aw",@progbits
.nv.global.init:
	.type		_$_str,@object
	.size		_$_str,(.L_0 - _$_str)
_$_str:
        /*0000*/ 	.byte	0x5f, 0x5f, 0x43, 0x55, 0x44, 0x41, 0x5f, 0x46, 0x54, 0x5a, 0x00
.L_0:


//--------------------- .nv.shared.triton_red_fused__to_copy_add_mean_mul_pow_rsqrt_6 --------------------------
	.section	.nv.shared.triton_red_fused__to_copy_add_mean_mul_pow_rsqrt_6,"aw",@nobits
	.sectionflags	@""
	.align	16
	.zero		1024


//--------------------- .nv.constant0.triton_red_fused__to_copy_add_mean_mul_pow_rsqrt_6 --------------------------
	.section	.nv.constant0.triton_red_fused__to_copy_add_mean_mul_pow_rsqrt_6,"a",@progbits
	.sectionflags	@""
	.align	4
.nv.constant0.triton_red_fused__to_copy_add_mean_mul_pow_rsqrt_6:
	.zero		584
